//
// Generated by NVIDIA NVVM Compiler
//
// Compiler Build ID: CL-36424714
// Cuda compilation tools, release 13.0, V13.0.88
// Based on NVVM 20.0.0
//

.version 9.0
.target sm_100
.address_size 64

	// .globl	_Z11dot_prod_cuPiS_S_
// _ZZ11dot_prod_cuPiS_S_E4temp has been demoted

.visible .entry _Z11dot_prod_cuPiS_S_(
	.param .u64 .ptr .align 1 _Z11dot_prod_cuPiS_S__param_0,
	.param .u64 .ptr .align 1 _Z11dot_prod_cuPiS_S__param_1,
	.param .u64 .ptr .align 1 _Z11dot_prod_cuPiS_S__param_2
)
{
	.reg .pred 	%p<2>;
	.reg .b32 	%r<16>;
	.reg .b64 	%rd<10>;
	// demoted variable
	.shared .align 4 .b8 _ZZ11dot_prod_cuPiS_S_E4temp[12];
	ld.param.u64 	%rd1, [_Z11dot_prod_cuPiS_S__param_0];
	ld.param.u64 	%rd2, [_Z11dot_prod_cuPiS_S__param_1];
	ld.param.u64 	%rd3, [_Z11dot_prod_cuPiS_S__param_2];
	cvta.to.global.u64 	%rd4, %rd3;
	cvta.to.global.u64 	%rd5, %rd2;
	mov.u32 	%r1, %ctaid.x;
	mov.u32 	%r2, %ntid.x;
	mov.u32 	%r3, %tid.x;
	mad.lo.s32 	%r4, %r1, %r2, %r3;
	mul.wide.s32 	%rd6, %r4, 4;
	add.s64 	%rd7, %rd5, %rd6;
	ld.global.u32 	%r5, [%rd7];
	add.s64 	%rd8, %rd4, %rd6;
	ld.global.u32 	%r6, [%rd8];
	mul.lo.s32 	%r7, %r6, %r5;
	shl.b32 	%r8, %r4, 2;
	mov.u32 	%r9, _ZZ11dot_prod_cuPiS_S_E4temp;
	add.s32 	%r10, %r9, %r8;
	st.shared.u32 	[%r10], %r7;
	bar.sync 	0;
	setp.ne.s32 	%p1, %r4, 0;
	@%p1 bra 	$L__BB0_2;
	cvta.to.global.u64 	%rd9, %rd1;
	ld.shared.u32 	%r11, [_ZZ11dot_prod_cuPiS_S_E4temp];
	ld.shared.u32 	%r12, [_ZZ11dot_prod_cuPiS_S_E4temp+4];
	add.s32 	%r13, %r12, %r11;
	ld.shared.u32 	%r14, [_ZZ11dot_prod_cuPiS_S_E4temp+8];
	add.s32 	%r15, %r14, %r13;
	st.global.u32 	[%rd9], %r15;
$L__BB0_2:
	ret;

}


// ===== COMPILED SASS (sm_100) =====

	.target	sm_100

	.elftype	@"ET_EXEC"


//--------------------- .note.nv.tkinfo           --------------------------
	.section	.note.nv.tkinfo,"",@"SHT_NOTE"
	.sectionflags	@"SHF_NOTE_NV_TKINFO"
	.tkinfo
        /*0018*/ 	.word	0x00000002
        /*0030*/ 	.string	""
        /*0030*/ 	.string	"ptxas"
        /*0030*/ 	.string	"Cuda compilation tools, release 13.0, V13.0.88"
        /*0030*/ 	.string	"Build cuda_13.0.r13.0/compiler.36424714_0"
        /*0030*/ 	.string	"-arch sm_100 -m 64 "



//--------------------- .note.nv.cuinfo           --------------------------
	.section	.note.nv.cuinfo,"",@"SHT_NOTE"
	.sectionflags	@"SHF_NOTE_NV_CUINFO"
        /*0018*/ 	.short	0x0002
        /*001a*/ 	.short	0x0064
        /*001c*/ 	.short	0x0082
	.zero		2


//--------------------- .nv.info                  --------------------------
	.section	.nv.info,"",@"SHT_CUDA_INFO"
	.align	4


	//----- nvinfo : EIATTR_REGCOUNT
	.align		4
        /*0000*/ 	.byte	0x04, 0x2f
        /*0002*/ 	.short	(.L_1 - .L_0)
	.align		4
.L_0:
        /*0004*/ 	.word	index@(_Z11dot_prod_cuPiS_S_)
        /*0008*/ 	.word	0x0000000a


	//----- nvinfo : EIATTR_FRAME_SIZE
	.align		4
.L_1:
        /*000c*/ 	.byte	0x04, 0x11
        /*000e*/ 	.short	(.L_3 - .L_2)
	.align		4
.L_2:
        /*0010*/ 	.word	index@(_Z11dot_prod_cuPiS_S_)
        /*0014*/ 	.word	0x00000000


	//----- nvinfo : EIATTR_MIN_STACK_SIZE
	.align		4
.L_3:
        /*0018*/ 	.byte	0x04, 0x12
        /*001a*/ 	.short	(.L_5 - .L_4)
	.align		4
.L_4:
        /*001c*/ 	.word	index@(_Z11dot_prod_cuPiS_S_)
        /*0020*/ 	.word	0x00000000
.L_5:


//--------------------- .nv.compat                --------------------------
	.section	.nv.compat,"",@"SHT_CUDA_COMPAT_INFO"
	.align	4
        /*0000*/ 	.byte	0x02, 0x09, 0x00, 0x00, 0x02, 0x02, 0x01, 0x00, 0x02, 0x05, 0x05, 0x00, 0x03, 0x07, 0x01, 0x01
        /*0010*/ 	.byte	0x02, 0x03, 0x00, 0x00, 0x02, 0x06, 0x01, 0x00, 0x04, 0x0b, 0x08, 0x00, 0x09, 0x00, 0x00, 0x00
        /*0020*/ 	.byte	0x00, 0x00, 0x00, 0x00


//--------------------- .nv.info._Z11dot_prod_cuPiS_S_ --------------------------
	.section	.nv.info._Z11dot_prod_cuPiS_S_,"",@"SHT_CUDA_INFO"
	.sectionflags	@""
	.align	4


	//----- nvinfo : EIATTR_CUDA_API_VERSION
	.align		4
        /*0000*/ 	.byte	0x04, 0x37
        /*0002*/ 	.short	(.L_7 - .L_6)
.L_6:
        /*0004*/ 	.word	0x00000082


	//----- nvinfo : EIATTR_KPARAM_INFO
	.align		4
.L_7:
        /*0008*/ 	.byte	0x04, 0x17
        /*000a*/ 	.short	(.L_9 - .L_8)
.L_8:
        /*000c*/ 	.word	0x00000000
        /*0010*/ 	.short	0x0002
        /*0012*/ 	.short	0x0010
        /*0014*/ 	.byte	0x00, 0xf5, 0x21, 0x00


	//----- nvinfo : EIATTR_KPARAM_INFO
	.align		4
.L_9:
        /*0018*/ 	.byte	0x04, 0x17
        /*001a*/ 	.short	(.L_11 - .L_10)
.L_10:
        /*001c*/ 	.word	0x00000000
        /*0020*/ 	.short	0x0001
        /*0022*/ 	.short	0x0008
        /*0024*/ 	.byte	0x00, 0xf5, 0x21, 0x00


	//----- nvinfo : EIATTR_KPARAM_INFO
	.align		4
.L_11:
        /*0028*/ 	.byte	0x04, 0x17
        /*002a*/ 	.short	(.L_13 - .L_12)
.L_12:
        /*002c*/ 	.word	0x00000000
        /*0030*/ 	.short	0x0000
        /*0032*/ 	.short	0x0000
        /*0034*/ 	.byte	0x00, 0xf5, 0x21, 0x00


	//----- nvinfo : EIATTR_SPARSE_MMA_MASK
	.align		4
.L_13:
        /*0038*/ 	.byte	0x03, 0x50
        /*003a*/ 	.short	0x0000


	//----- nvinfo : EIATTR_MAXREG_COUNT
	.align		4
        /*003c*/ 	.byte	0x03, 0x1b
        /*003e*/ 	.short	0x00ff


	//----- nvinfo : EIATTR_NUM_BARRIERS
	.align		4
        /*0040*/ 	.byte	0x02, 0x4c
        /*0042*/ 	.byte	0x01
	.zero		1


	//----- nvinfo : EIATTR_MERCURY_ISA_VERSION
	.align		4
        /*0044*/ 	.byte	0x03, 0x5f
        /*0046*/ 	.short	0x0101


	//----- nvinfo : EIATTR_UNUSED_LOAD_BYTE_OFFSET
	.align		4
        /*0048*/ 	.byte	0x04, 0x44
        /*004a*/ 	.short	(.L_15 - .L_14)


	//   ....[0]....
.L_14:
        /*004c*/ 	.word	0x00000150
        /*0050*/ 	.word	0x00000fff


	//----- nvinfo : EIATTR_VRC_CTA_INIT_COUNT
	.align		4
.L_15:
        /*0054*/ 	.byte	0x02, 0x4a
	.zero		1
	.zero		1


	//----- nvinfo : EIATTR_EXIT_INSTR_OFFSETS
	.align		4
        /*0058*/ 	.byte	0x04, 0x1c
        /*005a*/ 	.short	(.L_17 - .L_16)


	//   ....[0]....
.L_16:
        /*005c*/ 	.word	0x00000140


	//   ....[1]....
        /*0060*/ 	.word	0x00000190


	//----- nvinfo : EIATTR_CBANK_PARAM_SIZE
	.align		4
.L_17:
        /*0064*/ 	.byte	0x03, 0x19
        /*0066*/ 	.short	0x0018


	//----- nvinfo : EIATTR_PARAM_CBANK
	.align		4
        /*0068*/ 	.byte	0x04, 0x0a
        /*006a*/ 	.short	(.L_19 - .L_18)
	.align		4
.L_18:
        /*006c*/ 	.word	index@(.nv.constant0._Z11dot_prod_cuPiS_S_)
        /*0070*/ 	.short	0x0380
        /*0072*/ 	.short	0x0018


	//----- nvinfo : EIATTR_SW_WAR
	.align		4
.L_19:
        /*0074*/ 	.byte	0x04, 0x36
        /*0076*/ 	.short	(.L_21 - .L_20)
.L_20:
        /*0078*/ 	.word	0x00000008
.L_21:


//--------------------- .nv.callgraph             --------------------------
	.section	.nv.callgraph,"",@"SHT_CUDA_CALLGRAPH"
	.align	4
	.sectionentsize	8
	.align		4
        /*0000*/ 	.word	0x00000000
	.align		4
        /*0004*/ 	.word	0xffffffff
	.align		4
        /*0008*/ 	.word	0x00000000
	.align		4
        /*000c*/ 	.word	0xfffffffe
	.align		4
        /*0010*/ 	.word	0x00000000
	.align		4
        /*0014*/ 	.word	0xfffffffd
	.align		4
        /*0018*/ 	.word	0x00000000
	.align		4
        /*001c*/ 	.word	0xfffffffc


//--------------------- .text._Z11dot_prod_cuPiS_S_ --------------------------
	.section	.text._Z11dot_prod_cuPiS_S_,"ax",@progbits
	.align	128
        .global         _Z11dot_prod_cuPiS_S_
        .type           _Z11dot_prod_cuPiS_S_,@function
        .size           _Z11dot_prod_cuPiS_S_,(.L_x_1 - _Z11dot_prod_cuPiS_S_)
        .other          _Z11dot_prod_cuPiS_S_,@"STO_CUDA_ENTRY STV_DEFAULT"
_Z11dot_prod_cuPiS_S_:
.text._Z11dot_prod_cuPiS_S_:
[----:B------:R-:W-:Y:S01]  /*0000*/  LDC R1, c[0x0][0x37c] ;  /* 0x0000df00ff017b82 */ /* 0x000fe20000000800 */
[----:B------:R-:W0:Y:S07]  /*0010*/  S2R R0, SR_TID.X ;  /* 0x0000000000007919 */ /* 0x000e2e0000002100 */
[----:B------:R-:W0:Y:S01]  /*0020*/  S2UR UR4, SR_CTAID.X ;  /* 0x00000000000479c3 */ /* 0x000e220000002500 */
[----:B------:R-:W1:Y:S07]  /*0030*/  LDCU.64 UR6, c[0x0][0x358] ;  /* 0x00006b00ff0677ac */ /* 0x000e6e0008000a00 */
[----:B------:R-:W0:Y:S08]  /*0040*/  LDC R7, c[0x0][0x360] ;  /* 0x0000d800ff077b82 */ /* 0x000e300000000800 */
[----:B------:R-:W2:Y:S08]  /*0050*/  LDC.64 R2, c[0x0][0x388] ;  /* 0x0000e200ff027b82 */ /* 0x000eb00000000a00 */
[----:B------:R-:W3:Y:S01]  /*0060*/  LDC.64 R4, c[0x0][0x390] ;  /* 0x0000e400ff047b82 */ /* 0x000ee20000000a00 */
[----:B0-----:R-:W-:-:S04]  /*0070*/  IMAD R7, R7, UR4, R0 ;  /* 0x0000000407077c24 */ /* 0x001fc8000f8e0200 */
[----:B--2---:R-:W-:-:S06]  /*0080*/  IMAD.WIDE R2, R7, 0x4, R2 ;  /* 0x0000000407027825 */ /* 0x004fcc00078e0202 */
[----:B-1----:R-:W2:Y:S01]  /*0090*/  LDG.E R2, desc[UR6][R2.64] ;  /* 0x0000000602027981 */ /* 0x002ea2000c1e1900 */
[----:B---3--:R-:W-:-:S06]  /*00a0*/  IMAD.WIDE R4, R7, 0x4, R4 ;  /* 0x0000000407047825 */ /* 0x008fcc00078e0204 */
[----:B------:R-:W2:Y:S01]  /*00b0*/  LDG.E R5, desc[UR6][R4.64] ;  /* 0x0000000604057981 */ /* 0x000ea2000c1e1900 */
[----:B------:R-:W0:Y:S01]  /*00c0*/  S2UR UR5, SR_CgaCtaId ;  /* 0x00000000000579c3 */ /* 0x000e220000008800 */
[----:B------:R-:W-:Y:S01]  /*00d0*/  UMOV UR4, 0x400 ;  /* 0x0000040000047882 */ /* 0x000fe20000000000 */
[----:B------:R-:W-:Y:S01]  /*00e0*/  ISETP.NE.AND P0, PT, R7, RZ, PT ;  /* 0x000000ff0700720c */ /* 0x000fe20003f05270 */
[----:B0-----:R-:W-:-:S06]  /*00f0*/  ULEA UR4, UR5, UR4, 0x18 ;  /* 0x0000000405047291 */ /* 0x001fcc000f8ec0ff */
[----:B------:R-:W-:Y:S01]  /*0100*/  LEA R7, R7, UR4, 0x2 ;  /* 0x0000000407077c11 */ /* 0x000fe2000f8e10ff */
[----:B--2---:R-:W-:-:S05]  /*0110*/  IMAD R0, R2, R5, RZ ;  /* 0x0000000502007224 */ /* 0x004fca00078e02ff */
[----:B------:R0:W-:Y:S01]  /*0120*/  STS [R7], R0 ;  /* 0x0000000007007388 */ /* 0x0001e20000000800 */
[----:B------:R-:W-:Y:S06]  /*0130*/  BAR.SYNC.DEFER_BLOCKING 0x0 ;  /* 0x0000000000007b1d */ /* 0x000fec0000010000 */
[----:B------:R-:W-:Y:S05]  /*0140*/  @P0 EXIT ;  /* 0x000000000000094d */ /* 0x000fea0003800000 */
[----:B0-----:R-:W0:Y:S01]  /*0150*/  LDS.128 R4, [UR4] ;  /* 0x00000004ff047984 */ /* 0x001e220008000c00 */
[----:B------:R-:W1:Y:S01]  /*0160*/  LDC.64 R2, c[0x0][0x380] ;  /* 0x0000e000ff027b82 */ /* 0x000e620000000a00 */
[----:B0-----:R-:W-:-:S05]  /*0170*/  IADD3 R5, PT, PT, R6, R5, R4 ;  /* 0x0000000506057210 */ /* 0x001fca0007ffe004 */
[----:B-1----:R-:W-:Y:S01]  /*0180*/  STG.E desc[UR6][R2.64], R5 ;  /* 0x0000000502007986 */ /* 0x002fe2000c101906 */
[----:B------:R-:W-:Y:S05]  /*0190*/  EXIT ;  /* 0x000000000000794d */ /* 0x000fea0003800000 */
.L_x_0:
[----:B------:R-:W-:-:S00]  /*01a0*/  BRA `(.L_x_0) ;  /* 0xfffffffc00fc7947 */ /* 0x000fc0000383ffff */
[----:B------:R-:W-:-:S00]  /*01b0*/  NOP ;  /* 0x0000000000007918 */ /* 0x000fc00000000000 */
        /* <DEDUP_REMOVED lines=12> */
.L_x_1:


//--------------------- .nv.shared._Z11dot_prod_cuPiS_S_ --------------------------
	.section	.nv.shared._Z11dot_prod_cuPiS_S_,"aw",@nobits
	.sectionflags	@""
	.align	4
.nv.shared._Z11dot_prod_cuPiS_S_:
	.zero		1036


//--------------------- .nv.shared.reserved.0     --------------------------
	.section	.nv.shared.reserved.0,"aw",@nobits
	.weak		__nv_reservedSMEM_offset_0_alias
	.size		__nv_reservedSMEM_offset_0_alias, 0, 64
	.other		__nv_reservedSMEM_offset_0_alias,@"STO_CUDA_RESERVED_SHARED STV_DEFAULT"
__nv_reservedSMEM_offset_0_alias:
	.zero		0
	.zero		64


//--------------------- .nv.constant0._Z11dot_prod_cuPiS_S_ --------------------------
	.section	.nv.constant0._Z11dot_prod_cuPiS_S_,"a",@progbits
	.sectionflags	@""
	.align	4
.nv.constant0._Z11dot_prod_cuPiS_S_:
	.zero		920


//--------------------- SYMBOLS --------------------------

	.type		.nv.reservedSmem.offset0,@object
	.size		.nv.reservedSmem.offset0,0x4
	.type		.nv.reservedSmem.cap,@object
	.size		.nv.reservedSmem.cap,0x4
